//
// Generated by NVIDIA NVVM Compiler
//
// Compiler Build ID: CL-36424714
// Cuda compilation tools, release 13.0, V13.0.88
// Based on NVVM 20.0.0
//

.version 9.0
.target sm_100
.address_size 64

	// .globl	_Z4permPi
// _ZZ4permPiE4done has been demoted

.visible .entry _Z4permPi(
	.param .u64 .ptr .align 1 _Z4permPi_param_0
)
{
	.reg .pred 	%p<6>;
	.reg .b16 	%rs<6>;
	.reg .b32 	%r<12>;
	.reg .b64 	%rd<3>;
	// demoted variable
	.shared .align 1 .u8 _ZZ4permPiE4done;
	ld.param.u64 	%rd2, [_Z4permPi_param_0];
	cvta.to.global.u64 	%rd1, %rd2;
	mov.u32 	%r1, %tid.x;
	mov.b32 	%r5, 0;
	st.global.u32 	[%rd1+8], %r5;
	mov.b16 	%rs1, 1;
	st.shared.u8 	[_ZZ4permPiE4done], %rs1;
	bar.sync 	0;
	ld.shared.u8 	%rs2, [_ZZ4permPiE4done];
	setp.eq.s16 	%p1, %rs2, 0;
	@%p1 bra 	$L__BB0_6;
	mov.b32 	%r10, 0;
$L__BB0_2:
	setp.ne.s32 	%p2, %r1, 1;
	mov.b16 	%rs3, 0;
	st.shared.u8 	[_ZZ4permPiE4done], %rs3;
	bar.sync 	0;
	@%p2 bra 	$L__BB0_5;
	add.s32 	%r3, %r10, 1;
	mov.b32 	%r7, 112211;
	st.global.u32 	[%rd1], %r7;
	setp.gt.s32 	%p3, %r10, 8;
	mov.u32 	%r10, %r3;
	@%p3 bra 	$L__BB0_5;
	mov.b16 	%rs4, 1;
	st.shared.u8 	[_ZZ4permPiE4done], %rs4;
$L__BB0_5:
	bar.sync 	0;
	ld.shared.u8 	%rs5, [_ZZ4permPiE4done];
	setp.ne.s16 	%p4, %rs5, 0;
	@%p4 bra 	$L__BB0_2;
$L__BB0_6:
	bar.sync 	0;
	setp.ne.s32 	%p5, %r1, 17;
	@%p5 bra 	$L__BB0_8;
	ld.global.u32 	%r8, [%rd1];
	st.global.u32 	[%rd1+4], %r8;
$L__BB0_8:
	mov.b32 	%r9, 321321321;
	st.global.u32 	[%rd1+8], %r9;
	ret;

}


// ===== COMPILED SASS (sm_100) =====

	.target	sm_100

	.elftype	@"ET_EXEC"


//--------------------- .note.nv.tkinfo           --------------------------
	.section	.note.nv.tkinfo,"",@"SHT_NOTE"
	.sectionflags	@"SHF_NOTE_NV_TKINFO"
	.tkinfo
        /*0018*/ 	.word	0x00000002
        /*0030*/ 	.string	""
        /*0030*/ 	.string	"ptxas"
        /*0030*/ 	.string	"Cuda compilation tools, release 13.0, V13.0.88"
        /*0030*/ 	.string	"Build cuda_13.0.r13.0/compiler.36424714_0"
        /*0030*/ 	.string	"-arch sm_100 -m 64 "



//--------------------- .note.nv.cuinfo           --------------------------
	.section	.note.nv.cuinfo,"",@"SHT_NOTE"
	.sectionflags	@"SHF_NOTE_NV_CUINFO"
        /*0018*/ 	.short	0x0002
        /*001a*/ 	.short	0x0064
        /*001c*/ 	.short	0x0082
	.zero		2


//--------------------- .nv.info                  --------------------------
	.section	.nv.info,"",@"SHT_CUDA_INFO"
	.align	4


	//----- nvinfo : EIATTR_REGCOUNT
	.align		4
        /*0000*/ 	.byte	0x04, 0x2f
        /*0002*/ 	.short	(.L_1 - .L_0)
	.align		4
.L_0:
        /*0004*/ 	.word	index@(_Z4permPi)
        /*0008*/ 	.word	0x0000000c


	//----- nvinfo : EIATTR_FRAME_SIZE
	.align		4
.L_1:
        /*000c*/ 	.byte	0x04, 0x11
        /*000e*/ 	.short	(.L_3 - .L_2)
	.align		4
.L_2:
        /*0010*/ 	.word	index@(_Z4permPi)
        /*0014*/ 	.word	0x00000000


	//----- nvinfo : EIATTR_MIN_STACK_SIZE
	.align		4
.L_3:
        /*0018*/ 	.byte	0x04, 0x12
        /*001a*/ 	.short	(.L_5 - .L_4)
	.align		4
.L_4:
        /*001c*/ 	.word	index@(_Z4permPi)
        /*0020*/ 	.word	0x00000000
.L_5:


//--------------------- .nv.compat                --------------------------
	.section	.nv.compat,"",@"SHT_CUDA_COMPAT_INFO"
	.align	4
        /*0000*/ 	.byte	0x02, 0x09, 0x00, 0x00, 0x02, 0x02, 0x01, 0x00, 0x02, 0x05, 0x05, 0x00, 0x03, 0x07, 0x01, 0x01
        /*0010*/ 	.byte	0x02, 0x03, 0x00, 0x00, 0x02, 0x06, 0x01, 0x00, 0x04, 0x0b, 0x08, 0x00, 0x09, 0x00, 0x00, 0x00
        /*0020*/ 	.byte	0x00, 0x00, 0x00, 0x00


//--------------------- .nv.info._Z4permPi        --------------------------
	.section	.nv.info._Z4permPi,"",@"SHT_CUDA_INFO"
	.sectionflags	@""
	.align	4


	//----- nvinfo : EIATTR_CUDA_API_VERSION
	.align		4
        /*0000*/ 	.byte	0x04, 0x37
        /*0002*/ 	.short	(.L_7 - .L_6)
.L_6:
        /*0004*/ 	.word	0x00000082


	//----- nvinfo : EIATTR_KPARAM_INFO
	.align		4
.L_7:
        /*0008*/ 	.byte	0x04, 0x17
        /*000a*/ 	.short	(.L_9 - .L_8)
.L_8:
        /*000c*/ 	.word	0x00000000
        /*0010*/ 	.short	0x0000
        /*0012*/ 	.short	0x0000
        /*0014*/ 	.byte	0x00, 0xf5, 0x21, 0x00


	//----- nvinfo : EIATTR_SPARSE_MMA_MASK
	.align		4
.L_9:
        /*0018*/ 	.byte	0x03, 0x50
        /*001a*/ 	.short	0x0000


	//----- nvinfo : EIATTR_MAXREG_COUNT
	.align		4
        /*001c*/ 	.byte	0x03, 0x1b
        /*001e*/ 	.short	0x00ff


	//----- nvinfo : EIATTR_NUM_BARRIERS
	.align		4
        /*0020*/ 	.byte	0x02, 0x4c
        /*0022*/ 	.byte	0x01
	.zero		1


	//----- nvinfo : EIATTR_MERCURY_ISA_VERSION
	.align		4
        /*0024*/ 	.byte	0x03, 0x5f
        /*0026*/ 	.short	0x0101


	//----- nvinfo : EIATTR_VRC_CTA_INIT_COUNT
	.align		4
        /*0028*/ 	.byte	0x02, 0x4a
	.zero		1
	.zero		1


	//----- nvinfo : EIATTR_EXIT_INSTR_OFFSETS
	.align		4
        /*002c*/ 	.byte	0x04, 0x1c
        /*002e*/ 	.short	(.L_11 - .L_10)


	//   ....[0]....
.L_10:
        /*0030*/ 	.word	0x00000310


	//----- nvinfo : EIATTR_CRS_STACK_SIZE
	.align		4
.L_11:
        /*0034*/ 	.byte	0x04, 0x1e
        /*0036*/ 	.short	(.L_13 - .L_12)
.L_12:
        /*0038*/ 	.word	0x00000000


	//----- nvinfo : EIATTR_CBANK_PARAM_SIZE
	.align		4
.L_13:
        /*003c*/ 	.byte	0x03, 0x19
        /*003e*/ 	.short	0x0008


	//----- nvinfo : EIATTR_PARAM_CBANK
	.align		4
        /*0040*/ 	.byte	0x04, 0x0a
        /*0042*/ 	.short	(.L_15 - .L_14)
	.align		4
.L_14:
        /*0044*/ 	.word	index@(.nv.constant0._Z4permPi)
        /*0048*/ 	.short	0x0380
        /*004a*/ 	.short	0x0008


	//----- nvinfo : EIATTR_SW_WAR
	.align		4
.L_15:
        /*004c*/ 	.byte	0x04, 0x36
        /*004e*/ 	.short	(.L_17 - .L_16)
.L_16:
        /*0050*/ 	.word	0x00000008
.L_17:


//--------------------- .nv.callgraph             --------------------------
	.section	.nv.callgraph,"",@"SHT_CUDA_CALLGRAPH"
	.align	4
	.sectionentsize	8
	.align		4
        /*0000*/ 	.word	0x00000000
	.align		4
        /*0004*/ 	.word	0xffffffff
	.align		4
        /*0008*/ 	.word	0x00000000
	.align		4
        /*000c*/ 	.word	0xfffffffe
	.align		4
        /*0010*/ 	.word	0x00000000
	.align		4
        /*0014*/ 	.word	0xfffffffd
	.align		4
        /*0018*/ 	.word	0x00000000
	.align		4
        /*001c*/ 	.word	0xfffffffc


//--------------------- .text._Z4permPi           --------------------------
	.section	.text._Z4permPi,"ax",@progbits
	.align	128
        .global         _Z4permPi
        .type           _Z4permPi,@function
        .size           _Z4permPi,(.L_x_7 - _Z4permPi)
        .other          _Z4permPi,@"STO_CUDA_ENTRY STV_DEFAULT"
_Z4permPi:
.text._Z4permPi:
[----:B------:R-:W-:Y:S08]  /*0000*/  LDC R1, c[0x0][0x37c] ;  /* 0x0000df00ff017b82 */ /* 0x000ff00000000800 */
[----:B------:R-:W0:Y:S01]  /*0010*/  S2UR UR5, SR_CgaCtaId ;  /* 0x00000000000579c3 */ /* 0x000e220000008800 */
[----:B------:R-:W1:Y:S01]  /*0020*/  LDCU.64 UR6, c[0x0][0x358] ;  /* 0x00006b00ff0677ac */ /* 0x000e620008000a00 */
[----:B------:R-:W-:Y:S01]  /*0030*/  IMAD.MOV.U32 R5, RZ, RZ, 0x1 ;  /* 0x00000001ff057424 */ /* 0x000fe200078e00ff */
[----:B------:R-:W2:Y:S01]  /*0040*/  S2R R6, SR_TID.X ;  /* 0x0000000000067919 */ /* 0x000ea20000002100 */
[----:B------:R-:W-:-:S04]  /*0050*/  UMOV UR4, 0x400 ;  /* 0x0000040000047882 */ /* 0x000fc80000000000 */
[----:B------:R-:W1:Y:S01]  /*0060*/  LDC.64 R2, c[0x0][0x380] ;  /* 0x0000e000ff027b82 */ /* 0x000e620000000a00 */
[----:B0-----:R-:W-:-:S06]  /*0070*/  ULEA UR4, UR5, UR4, 0x18 ;  /* 0x0000000405047291 */ /* 0x001fcc000f8ec0ff */
[----:B------:R-:W-:Y:S01]  /*0080*/  IMAD.U32 R0, RZ, RZ, UR4 ;  /* 0x00000004ff007e24 */ /* 0x000fe2000f8e00ff */
[----:B-1----:R-:W-:Y:S04]  /*0090*/  STG.E desc[UR6][R2.64+0x8], RZ ;  /* 0x000008ff02007986 */ /* 0x002fe8000c101906 */
[----:B------:R-:W-:Y:S01]  /*00a0*/  STS.U8 [R0], R5 ;  /* 0x0000000500007388 */ /* 0x000fe20000000000 */
[----:B------:R-:W-:Y:S06]  /*00b0*/  BAR.SYNC.DEFER_BLOCKING 0x0 ;  /* 0x0000000000007b1d */ /* 0x000fec0000010000 */
[----:B------:R-:W0:Y:S02]  /*00c0*/  LDS.U8 R4, [R0] ;  /* 0x0000000000047984 */ /* 0x000e240000000000 */
[----:B0-----:R-:W-:-:S13]  /*00d0*/  ISETP.NE.AND P0, PT, R4, RZ, PT ;  /* 0x000000ff0400720c */ /* 0x001fda0003f05270 */
[----:B--2---:R-:W-:Y:S05]  /*00e0*/  @!P0 BRA `(.L_x_0) ;  /* 0x00000000005c8947 */ /* 0x004fea0003800000 */
[----:B------:R-:W-:Y:S01]  /*00f0*/  BSSY.RECONVERGENT B0, `(.L_x_0) ;  /* 0x0000016000007945 */ /* 0x000fe20003800200 */
[----:B------:R-:W-:Y:S01]  /*0100*/  ISETP.NE.AND P0, PT, R6, 0x1, PT ;  /* 0x000000010600780c */ /* 0x000fe20003f05270 */
[----:B------:R-:W-:-:S12]  /*0110*/  IMAD.MOV.U32 R4, RZ, RZ, RZ ;  /* 0x000000ffff047224 */ /* 0x000fd800078e00ff */
.L_x_3:
[----:B------:R0:W-:Y:S01]  /*0120*/  STS.U8 [R0], RZ ;  /* 0x000000ff00007388 */ /* 0x0001e20000000000 */
[----:B------:R-:W-:Y:S01]  /*0130*/  BSSY.RECONVERGENT B1, `(.L_x_1) ;  /* 0x000000d000017945 */ /* 0x000fe20003800200 */
[----:B------:R-:W-:Y:S06]  /*0140*/  BAR.SYNC.DEFER_BLOCKING 0x0 ;  /* 0x0000000000007b1d */ /* 0x000fec0000010000 */
[----:B0-----:R-:W-:Y:S05]  /*0150*/  @P0 BRA `(.L_x_2) ;  /* 0x0000000000280947 */ /* 0x001fea0003800000 */
[C---:B------:R-:W-:Y:S01]  /*0160*/  ISETP.GT.AND P1, PT, R4.reuse, 0x8, PT ;  /* 0x000000080400780c */ /* 0x040fe20003f24270 */
[----:B------:R-:W0:Y:S01]  /*0170*/  LDC.64 R2, c[0x0][0x380] ;  /* 0x0000e000ff027b82 */ /* 0x000e220000000a00 */
[----:B------:R-:W-:Y:S02]  /*0180*/  IMAD.MOV.U32 R7, RZ, RZ, 0x1 ;  /* 0x00000001ff077424 */ /* 0x000fe400078e00ff */
[----:B------:R-:W-:-:S09]  /*0190*/  VIADD R4, R4, 0x1 ;  /* 0x0000000104047836 */ /* 0x000fd20000000000 */
[----:B------:R-:W1:Y:S01]  /*01a0*/  @!P1 S2R R8, SR_CgaCtaId ;  /* 0x0000000000089919 */ /* 0x000e620000008800 */
[----:B------:R-:W-:-:S04]  /*01b0*/  @!P1 MOV R5, 0x400 ;  /* 0x0000040000059802 */ /* 0x000fc80000000f00 */
[----:B-1----:R-:W-:Y:S01]  /*01c0*/  @!P1 LEA R0, R8, R5, 0x18 ;  /* 0x0000000508009211 */ /* 0x002fe200078ec0ff */
[----:B------:R-:W-:-:S04]  /*01d0*/  IMAD.MOV.U32 R5, RZ, RZ, 0x1b653 ;  /* 0x0001b653ff057424 */ /* 0x000fc800078e00ff */
[----:B------:R1:W-:Y:S04]  /*01e0*/  @!P1 STS.U8 [R0], R7 ;  /* 0x0000000700009388 */ /* 0x0003e80000000000 */
[----:B0-----:R1:W-:Y:S02]  /*01f0*/  STG.E desc[UR6][R2.64], R5 ;  /* 0x0000000502007986 */ /* 0x0013e4000c101906 */
.L_x_2:
[----:B------:R-:W-:Y:S05]  /*0200*/  BSYNC.RECONVERGENT B1 ;  /* 0x0000000000017941 */ /* 0x000fea0003800200 */
.L_x_1:
[----:B------:R-:W-:Y:S06]  /*0210*/  BAR.SYNC.DEFER_BLOCKING 0x0 ;  /* 0x0000000000007b1d */ /* 0x000fec0000010000 */
[----:B-1----:R-:W0:Y:S02]  /*0220*/  LDS.U8 R2, [R0] ;  /* 0x0000000000027984 */ /* 0x002e240000000000 */
[----:B0-----:R-:W-:-:S13]  /*0230*/  ISETP.NE.AND P1, PT, R2, RZ, PT ;  /* 0x000000ff0200720c */ /* 0x001fda0003f25270 */
[----:B------:R-:W-:Y:S05]  /*0240*/  @P1 BRA `(.L_x_3) ;  /* 0xfffffffc00b41947 */ /* 0x000fea000383ffff */
[----:B------:R-:W-:Y:S05]  /*0250*/  BSYNC.RECONVERGENT B0 ;  /* 0x0000000000007941 */ /* 0x000fea0003800200 */
.L_x_0:
[----:B------:R-:W0:Y:S08]  /*0260*/  LDC.64 R4, c[0x0][0x380] ;  /* 0x0000e000ff047b82 */ /* 0x000e300000000a00 */
[----:B------:R-:W-:Y:S01]  /*0270*/  BAR.SYNC.DEFER_BLOCKING 0x0 ;  /* 0x0000000000007b1d */ /* 0x000fe20000010000 */
[----:B------:R-:W-:Y:S01]  /*0280*/  ISETP.NE.AND P0, PT, R6, 0x11, PT ;  /* 0x000000110600780c */ /* 0x000fe20003f05270 */
[----:B------:R-:W-:-:S04]  /*0290*/  IMAD.MOV.U32 R9, RZ, RZ, 0x1326f969 ;  /* 0x1326f969ff097424 */ /* 0x000fc800078e00ff */
[----:B------:R-:W-:Y:S08]  /*02a0*/  BSSY.RECONVERGENT B0, `(.L_x_4) ;  /* 0x0000005000007945 */ /* 0x000ff00003800200 */
[----:B------:R-:W-:Y:S05]  /*02b0*/  @P0 BRA `(.L_x_5) ;  /* 0x00000000000c0947 */ /* 0x000fea0003800000 */
[----:B------:R-:W1:Y:S02]  /*02c0*/  LDC.64 R2, c[0x0][0x380] ;  /* 0x0000e000ff027b82 */ /* 0x000e640000000a00 */
[----:B-1----:R-:W2:Y:S04]  /*02d0*/  LDG.E R7, desc[UR6][R2.64] ;  /* 0x0000000602077981 */ /* 0x002ea8000c1e1900 */
[----:B--2---:R1:W-:Y:S02]  /*02e0*/  STG.E desc[UR6][R2.64+0x4], R7 ;  /* 0x0000040702007986 */ /* 0x0043e4000c101906 */
.L_x_5:
[----:B------:R-:W-:Y:S05]  /*02f0*/  BSYNC.RECONVERGENT B0 ;  /* 0x0000000000007941 */ /* 0x000fea0003800200 */
.L_x_4:
[----:B0-----:R-:W-:Y:S01]  /*0300*/  STG.E desc[UR6][R4.64+0x8], R9 ;  /* 0x0000080904007986 */ /* 0x001fe2000c101906 */
[----:B------:R-:W-:Y:S05]  /*0310*/  EXIT ;  /* 0x000000000000794d */ /* 0x000fea0003800000 */
.L_x_6:
[----:B------:R-:W-:-:S00]  /*0320*/  BRA `(.L_x_6) ;  /* 0xfffffffc00fc7947 */ /* 0x000fc0000383ffff */
[----:B------:R-:W-:-:S00]  /*0330*/  NOP ;  /* 0x0000000000007918 */ /* 0x000fc00000000000 */
        /* <DEDUP_REMOVED lines=12> */
.L_x_7:


//--------------------- .nv.shared._Z4permPi      --------------------------
	.section	.nv.shared._Z4permPi,"aw",@nobits
	.sectionflags	@""
.nv.shared._Z4permPi:
	.zero		1025


//--------------------- .nv.shared.reserved.0     --------------------------
	.section	.nv.shared.reserved.0,"aw",@nobits
	.weak		__nv_reservedSMEM_offset_0_alias
	.size		__nv_reservedSMEM_offset_0_alias, 0, 64
	.other		__nv_reservedSMEM_offset_0_alias,@"STO_CUDA_RESERVED_SHARED STV_DEFAULT"
__nv_reservedSMEM_offset_0_alias:
	.zero		0
	.zero		64


//--------------------- .nv.constant0._Z4permPi   --------------------------
	.section	.nv.constant0._Z4permPi,"a",@progbits
	.sectionflags	@""
	.align	4
.nv.constant0._Z4permPi:
	.zero		904


//--------------------- SYMBOLS --------------------------

	.type		.nv.reservedSmem.offset0,@object
	.size		.nv.reservedSmem.offset0,0x4
	.type		.nv.reservedSmem.cap,@object
	.size		.nv.reservedSmem.cap,0x4
